	.headerflags	@"EF_CUDA_TEXMODE_UNIFIED EF_CUDA_64BIT_ADDRESS EF_CUDA_ACCELERATORS EF_CUDA_SM90 EF_CUDA_VIRTUAL_SM(EF_CUDA_SM90)"
	.elftype	@"ET_EXEC"


//--------------------- .nv.info                  --------------------------
	.section	.nv.info,"",@"SHT_CUDA_INFO"
	.align	4


	//----- nvinfo : EIATTR_REGCOUNT
	.align		4
        /*0000*/ 	.byte	0x04, 0x2f
        /*0002*/ 	.short	(.L_6 - .L_5)
	.align		4
.L_5:
        /*0004*/ 	.word	index@(triton_poi_fused_convolution_max_unpool2d_16)
        /*0008*/ 	.word	0x00000020


	//----- nvinfo : EIATTR_MIN_STACK_SIZE
	.align		4
.L_6:
        /*000c*/ 	.byte	0x04, 0x12
        /*000e*/ 	.short	(.L_8 - .L_7)
	.align		4
.L_7:
        /*0010*/ 	.word	index@(triton_poi_fused_convolution_max_unpool2d_16)
        /*0014*/ 	.word	0x00000000


	//----- nvinfo : EIATTR_FRAME_SIZE
	.align		4
.L_8:
        /*0018*/ 	.byte	0x04, 0x11
        /*001a*/ 	.short	(.L_10 - .L_9)
	.align		4
.L_9:
        /*001c*/ 	.word	index@(triton_poi_fused_convolution_max_unpool2d_16)
        /*0020*/ 	.word	0x00000000


	//----- nvinfo : EIATTR_MIN_STACK_SIZE
	.align		4
.L_10:
        /*0024*/ 	.byte	0x04, 0x12
        /*0026*/ 	.short	(.L_12 - .L_11)
	.align		4
.L_11:
        /*0028*/ 	.word	index@(triton_poi_fused_convolution_max_unpool2d_16)
        /*002c*/ 	.word	0x00000000
.L_12:


//--------------------- .nv.info.triton_poi_fused_convolution_max_unpool2d_16 --------------------------
	.section	.nv.info.triton_poi_fused_convolution_max_unpool2d_16,"",@"SHT_CUDA_INFO"
	.sectionflags	@""
	.align	4


	//----- nvinfo : EIATTR_CUDA_API_VERSION
	.align		4
        /*0000*/ 	.byte	0x04, 0x37
        /*0002*/ 	.short	(.L_14 - .L_13)
.L_13:
        /*0004*/ 	.word	0x0000007c


	//----- nvinfo : EIATTR_KPARAM_INFO
	.align		4
.L_14:
        /*0008*/ 	.byte	0x04, 0x17
        /*000a*/ 	.short	(.L_16 - .L_15)
.L_15:
        /*000c*/ 	.word	0x00000000
        /*0010*/ 	.short	0x0008
        /*0012*/ 	.short	0x0040
        /*0014*/ 	.byte	0x00, 0xf0, 0x11, 0x00


	//----- nvinfo : EIATTR_KPARAM_INFO
	.align		4
.L_16:
        /*0018*/ 	.byte	0x04, 0x17
        /*001a*/ 	.short	(.L_18 - .L_17)
.L_17:
        /*001c*/ 	.word	0x00000000
        /*0020*/ 	.short	0x0007
        /*0022*/ 	.short	0x0038
        /*0024*/ 	.byte	0x00, 0xf4, 0x21, 0x00


	//----- nvinfo : EIATTR_KPARAM_INFO
	.align		4
.L_18:
        /*0028*/ 	.byte	0x04, 0x17
        /*002a*/ 	.short	(.L_20 - .L_19)
.L_19:
        /*002c*/ 	.word	0x00000000
        /*0030*/ 	.short	0x0006
        /*0032*/ 	.short	0x0030
        /*0034*/ 	.byte	0x00, 0xf4, 0x21, 0x00


	//----- nvinfo : EIATTR_KPARAM_INFO
	.align		4
.L_20:
        /*0038*/ 	.byte	0x04, 0x17
        /*003a*/ 	.short	(.L_22 - .L_21)
.L_21:
        /*003c*/ 	.word	0x00000000
        /*0040*/ 	.short	0x0005
        /*0042*/ 	.short	0x0028
        /*0044*/ 	.byte	0x00, 0xf4, 0x21, 0x00


	//----- nvinfo : EIATTR_KPARAM_INFO
	.align		4
.L_22:
        /*0048*/ 	.byte	0x04, 0x17
        /*004a*/ 	.short	(.L_24 - .L_23)
.L_23:
        /*004c*/ 	.word	0x00000000
        /*0050*/ 	.short	0x0004
        /*0052*/ 	.short	0x0020
        /*0054*/ 	.byte	0x00, 0xf4, 0x21, 0x00


	//----- nvinfo : EIATTR_KPARAM_INFO
	.align		4
.L_24:
        /*0058*/ 	.byte	0x04, 0x17
        /*005a*/ 	.short	(.L_26 - .L_25)
.L_25:
        /*005c*/ 	.word	0x00000000
        /*0060*/ 	.short	0x0003
        /*0062*/ 	.short	0x0018
        /*0064*/ 	.byte	0x00, 0xf4, 0x21, 0x00


	//----- nvinfo : EIATTR_KPARAM_INFO
	.align		4
.L_26:
        /*0068*/ 	.byte	0x04, 0x17
        /*006a*/ 	.short	(.L_28 - .L_27)
.L_27:
        /*006c*/ 	.word	0x00000000
        /*0070*/ 	.short	0x0002
        /*0072*/ 	.short	0x0010
        /*0074*/ 	.byte	0x00, 0xf4, 0x21, 0x00


	//----- nvinfo : EIATTR_KPARAM_INFO
	.align		4
.L_28:
        /*0078*/ 	.byte	0x04, 0x17
        /*007a*/ 	.short	(.L_30 - .L_29)
.L_29:
        /*007c*/ 	.word	0x00000000
        /*0080*/ 	.short	0x0001
        /*0082*/ 	.short	0x0008
        /*0084*/ 	.byte	0x00, 0xf4, 0x21, 0x00


	//----- nvinfo : EIATTR_KPARAM_INFO
	.align		4
.L_30:
        /*0088*/ 	.byte	0x04, 0x17
        /*008a*/ 	.short	(.L_32 - .L_31)
.L_31:
        /*008c*/ 	.word	0x00000000
        /*0090*/ 	.short	0x0000
        /*0092*/ 	.short	0x0000
        /*0094*/ 	.byte	0x00, 0xf4, 0x21, 0x00


	//----- nvinfo : EIATTR_SPARSE_MMA_MASK
	.align		4
.L_32:
        /*0098*/ 	.byte	0x03, 0x50
        /*009a*/ 	.short	0x0000


	//----- nvinfo : EIATTR_MAXREG_COUNT
	.align		4
        /*009c*/ 	.byte	0x03, 0x1b
        /*009e*/ 	.short	0x00ff


	//----- nvinfo : EIATTR_EXTERNS
	.align		4
        /*00a0*/ 	.byte	0x04, 0x0f
        /*00a2*/ 	.short	(.L_34 - .L_33)


	//   ....[0]....
	.align		4
.L_33:
        /*00a4*/ 	.word	index@(__assertfail)


	//----- nvinfo : EIATTR_SYSCALL_OFFSETS
	.align		4
.L_34:
        /*00a8*/ 	.byte	0x04, 0x46
        /*00aa*/ 	.short	(.L_36 - .L_35)


	//   ....[0]....
.L_35:
        /*00ac*/ 	.word	0x00000450


	//----- nvinfo : EIATTR_EXIT_INSTR_OFFSETS
	.align		4
.L_36:
        /*00b0*/ 	.byte	0x04, 0x1c
        /*00b2*/ 	.short	(.L_38 - .L_37)


	//   ....[0]....
.L_37:
        /*00b4*/ 	.word	0x000007a0


	//----- nvinfo : EIATTR_REQNTID
	.align		4
.L_38:
        /*00b8*/ 	.byte	0x04, 0x10
        /*00ba*/ 	.short	(.L_40 - .L_39)
.L_39:
        /*00bc*/ 	.word	0x00000100
        /*00c0*/ 	.word	0x00000001
        /*00c4*/ 	.word	0x00000001


	//----- nvinfo : EIATTR_CRS_STACK_SIZE
	.align		4
.L_40:
        /*00c8*/ 	.byte	0x04, 0x1e
        /*00ca*/ 	.short	(.L_42 - .L_41)
.L_41:
        /*00cc*/ 	.word	0x00000000


	//----- nvinfo : EIATTR_CBANK_PARAM_SIZE
	.align		4
.L_42:
        /*00d0*/ 	.byte	0x03, 0x19
        /*00d2*/ 	.short	0x0044


	//----- nvinfo : EIATTR_PARAM_CBANK
	.align		4
        /*00d4*/ 	.byte	0x04, 0x0a
        /*00d6*/ 	.short	(.L_44 - .L_43)
	.align		4
.L_43:
        /*00d8*/ 	.word	index@(.nv.constant0.triton_poi_fused_convolution_max_unpool2d_16)
        /*00dc*/ 	.short	0x0210
        /*00de*/ 	.short	0x0044


	//----- nvinfo : EIATTR_SW_WAR
	.align		4
.L_44:
        /*00e0*/ 	.byte	0x04, 0x36
        /*00e2*/ 	.short	(.L_46 - .L_45)
.L_45:
        /*00e4*/ 	.word	0x00000008
.L_46:


//--------------------- .nv.callgraph             --------------------------
	.section	.nv.callgraph,"",@"SHT_CUDA_CALLGRAPH"
	.align	4
	.sectionentsize	8
	.align		4
        /*0000*/ 	.word	0x00000000
	.align		4
        /*0004*/ 	.word	0xffffffff
	.align		4
        /*0008*/ 	.word	index@(triton_poi_fused_convolution_max_unpool2d_16)
	.align		4
        /*000c*/ 	.word	index@(__assertfail)
	.align		4
        /*0010*/ 	.word	0x00000000
	.align		4
        /*0014*/ 	.word	0xfffffffe
	.align		4
        /*0018*/ 	.word	0x00000000
	.align		4
        /*001c*/ 	.word	0xfffffffd
	.align		4
        /*0020*/ 	.word	0x00000000
	.align		4
        /*0024*/ 	.word	0xfffffffc


//--------------------- .nv.constant4             --------------------------
	.section	.nv.constant4,"a",@progbits
	.align	8
	.align		8
.nv.constant4:
        /*0000*/ 	.dword	__assertfail
	.align		8
        /*0008*/ 	.dword	assertFunc_0
	.align		8
        /*0010*/ 	.dword	assertFile_0
	.align		8
        /*0018*/ 	.dword	assertMessage_0
	.align		8
        /*0020*/ 	.dword	_$_str
	.align		8
        /*0028*/ 	.dword	_$_str_$_2


//--------------------- .text.triton_poi_fused_convolution_max_unpool2d_16 --------------------------
	.section	.text.triton_poi_fused_convolution_max_unpool2d_16,"ax",@progbits
	.sectionflags	@"SHF_BARRIERS=1"
	.align	128
        .global         triton_poi_fused_convolution_max_unpool2d_16
        .type           triton_poi_fused_convolution_max_unpool2d_16,@function
        .size           triton_poi_fused_convolution_max_unpool2d_16,(.L_x_2 - triton_poi_fused_convolution_max_unpool2d_16)
        .other          triton_poi_fused_convolution_max_unpool2d_16,@"STO_CUDA_ENTRY STV_DEFAULT"
triton_poi_fused_convolution_max_unpool2d_16:
.text.triton_poi_fused_convolution_max_unpool2d_16:
[----:B------:R-:W0:Y:S01]  /*0000*/  LDC R1, c[0x0][0x28] ;  /* 0x00000a00ff017b82 */ /* 0x000e220000000800 */
[----:B------:R-:W1:Y:S07]  /*0010*/  S2R R23, SR_TID.X ;  /* 0x0000000000177919 */ /* 0x000e6e0000002100 */
[----:B------:R-:W2:Y:S01]  /*0020*/  LDC.64 R4, c[0x0][0x220] ;  /* 0x00008800ff047b82 */ /* 0x000ea20000000a00 */
[----:B------:R-:W-:Y:S01]  /*0030*/  ULDC.64 UR4, c[0x0][0x208] ;  /* 0x0000820000047ab9 */ /* 0x000fe20000000a00 */
[----:B------:R-:W3:Y:S06]  /*0040*/  S2R R7, SR_CTAID.X ;  /* 0x0000000000077919 */ /* 0x000eec0000002500 */
[----:B------:R-:W4:Y:S08]  /*0050*/  LDC.64 R8, c[0x0][0x240] ;  /* 0x00009000ff087b82 */ /* 0x000f300000000a00 */
[----:B------:R-:W4:Y:S08]  /*0060*/  LDC.64 R20, c[0x0][0x228] ;  /* 0x00008a00ff147b82 */ /* 0x000f300000000a00 */
[----:B------:R-:W4:Y:S01]  /*0070*/  LDC.64 R12, c[0x0][0x230] ;  /* 0x00008c00ff0c7b82 */ /* 0x000f220000000a00 */
[----:B-1----:R-:W-:-:S07]  /*0080*/  IMAD.SHL.U32 R22, R23, 0x2, RZ ;  /* 0x0000000217167824 */ /* 0x002fce00078e00ff */
[----:B------:R-:W1:Y:S01]  /*0090*/  LDC.64 R10, c[0x0][0x238] ;  /* 0x00008e00ff0a7b82 */ /* 0x000e620000000a00 */
[----:B---3--:R-:W-:Y:S02]  /*00a0*/  SHF.R.S32.HI R0, RZ, 0x16, R7 ;  /* 0x00000016ff007819 */ /* 0x008fe40000011407 */
[----:B------:R-:W-:-:S05]  /*00b0*/  LOP3.LUT R22, R22, 0x1fe, RZ, 0xc0, !PT ;  /* 0x000001fe16167812 */ /* 0x000fca00078ec0ff */
[----:B------:R-:W3:Y:S01]  /*00c0*/  LDC.64 R14, c[0x0][0x210] ;  /* 0x00008400ff0e7b82 */ /* 0x000ee20000000a00 */
[----:B------:R-:W-:-:S04]  /*00d0*/  IMAD R3, R7, 0x200, R22 ;  /* 0x0000020007037824 */ /* 0x000fc800078e0216 */
[----:B--2---:R-:W-:-:S03]  /*00e0*/  IMAD.WIDE R4, R3, 0x8, R4 ;  /* 0x0000000803047825 */ /* 0x004fc600078e0204 */
[----:B------:R-:W2:Y:S03]  /*00f0*/  LDC.64 R18, c[0x0][0x218] ;  /* 0x00008600ff127b82 */ /* 0x000ea60000000a00 */
[----:B------:R-:W2:Y:S01]  /*0100*/  LDG.E.128 R4, desc[UR4][R4.64] ;  /* 0x0000000404047981 */ /* 0x000ea2000c1e1d00 */
[----:B------:R-:W-:-:S04]  /*0110*/  SGXT R0, R0, 0x1 ;  /* 0x000000010000781a */ /* 0x000fc80000000200 */
[----:B------:R-:W-:-:S04]  /*0120*/  LEA.HI R0, R0, R3, RZ, 0x8 ;  /* 0x0000000300007211 */ /* 0x000fc800078f40ff */
[----:B------:R-:W-:-:S04]  /*0130*/  SHF.R.S32.HI R0, RZ, 0x8, R0 ;  /* 0x00000008ff007819 */ /* 0x000fc80000011400 */
[----:B------:R-:W-:-:S04]  /*0140*/  LEA.HI R2, R0, R0, RZ, 0x7 ;  /* 0x0000000000027211 */ /* 0x000fc800078f38ff */
[----:B------:R-:W-:-:S05]  /*0150*/  LOP3.LUT R17, R2, 0xffffff80, RZ, 0xc0, !PT ;  /* 0xffffff8002117812 */ /* 0x000fca00078ec0ff */
[----:B------:R-:W-:Y:S02]  /*0160*/  IMAD.IADD R17, R0, 0x1, -R17 ;  /* 0x0000000100117824 */ /* 0x000fe400078e0a11 */
[----:B---3--:R-:W-:-:S04]  /*0170*/  IMAD.WIDE R14, R3, 0x4, R14 ;  /* 0x00000004030e7825 */ /* 0x008fc800078e020e */
[C---:B----4-:R-:W-:Y:S01]  /*0180*/  IMAD.WIDE R8, R17.reuse, 0x4, R8 ;  /* 0x0000000411087825 */ /* 0x050fe200078e0208 */
[----:B------:R-:W5:Y:S03]  /*0190*/  LDG.E.64 R2, desc[UR4][R14.64] ;  /* 0x000000040e027981 */ /* 0x000f66000c1e1b00 */
[C---:B0-----:R-:W-:Y:S02]  /*01a0*/  IMAD.WIDE R20, R17.reuse, 0x4, R20 ;  /* 0x0000000411147825 */ /* 0x041fe400078e0214 */
[----:B------:R-:W5:Y:S02]  /*01b0*/  LDG.E.EL R9, desc[UR4][R8.64] ;  /* 0x0000000408097981 */ /* 0x000f64000c2e1900 */
[----:B------:R-:W-:-:S04]  /*01c0*/  IMAD.WIDE R12, R17, 0x4, R12 ;  /* 0x00000004110c7825 */ /* 0x000fc800078e020c */
[----:B-1----:R-:W-:-:S04]  /*01d0*/  IMAD.WIDE R10, R17, 0x4, R10 ;  /* 0x00000004110a7825 */ /* 0x002fc800078e020a */
[----:B--2---:R-:W-:Y:S01]  /*01e0*/  IMAD.WIDE R24, R17, 0x4, R18 ;  /* 0x0000000411187825 */ /* 0x004fe200078e0212 */
[----:B------:R-:W5:Y:S04]  /*01f0*/  LDG.E.EL R16, desc[UR4][R10.64] ;  /* 0x000000040a107981 */ /* 0x000f68000c2e1900 */
[----:B------:R-:W5:Y:S04]  /*0200*/  LDG.E.EL R18, desc[UR4][R20.64] ;  /* 0x0000000414127981 */ /* 0x000f68000c2e1900 */
[----:B------:R-:W5:Y:S04]  /*0210*/  LDG.E.EL R17, desc[UR4][R12.64] ;  /* 0x000000040c117981 */ /* 0x000f68000c2e1900 */
[----:B------:R0:W5:Y:S02]  /*0220*/  LDG.E.EL R19, desc[UR4][R24.64] ;  /* 0x0000000418137981 */ /* 0x000164000c2e1900 */
[----:B0-----:R-:W-:-:S05]  /*0230*/  IMAD.SHL.U32 R25, R0, 0x400, RZ ;  /* 0x0000040000197824 */ /* 0x001fca00078e00ff */
[----:B------:R-:W-:Y:S02]  /*0240*/  SHF.R.S32.HI R27, RZ, 0x1f, R25 ;  /* 0x0000001fff1b7819 */ /* 0x000fe40000011419 */
[----:B------:R-:W-:Y:S02]  /*0250*/  IADD3 R0, P1, R6, R25, RZ ;  /* 0x0000001906007210 */ /* 0x000fe40007f3e0ff */
[----:B------:R-:W-:-:S03]  /*0260*/  IADD3 R29, P0, R4, R25, RZ ;  /* 0x00000019041d7210 */ /* 0x000fc60007f1e0ff */
[----:B------:R-:W-:Y:S01]  /*0270*/  IMAD.X R6, R7, 0x1, R27, P1 ;  /* 0x0000000107067824 */ /* 0x000fe200008e061b */
[----:B------:R-:W-:-:S04]  /*0280*/  IADD3.X R4, R5, R27, RZ, P0, !PT ;  /* 0x0000001b05047210 */ /* 0x000fc800007fe4ff */
[----:B------:R-:W-:Y:S02]  /*0290*/  SHF.R.U32.HI R24, RZ, 0xc, R4 ;  /* 0x0000000cff187819 */ /* 0x000fe40000011604 */
[----:B------:R-:W-:Y:S02]  /*02a0*/  SHF.R.U32.HI R27, RZ, 0xc, R6 ;  /* 0x0000000cff1b7819 */ /* 0x000fe40000011606 */
[----:B------:R-:W-:Y:S02]  /*02b0*/  LOP3.LUT R24, R24, 0x80000, RZ, 0xc0, !PT ;  /* 0x0008000018187812 */ /* 0x000fe400078ec0ff */
[----:B------:R-:W-:Y:S02]  /*02c0*/  LOP3.LUT R27, R27, 0x80000, RZ, 0xc0, !PT ;  /* 0x000800001b1b7812 */ /* 0x000fe400078ec0ff */
[----:B------:R-:W-:Y:S02]  /*02d0*/  IADD3 R24, P0, R24, R29, RZ ;  /* 0x0000001d18187210 */ /* 0x000fe40007f1e0ff */
[----:B------:R-:W-:-:S03]  /*02e0*/  IADD3 R27, P1, R27, R0, RZ ;  /* 0x000000001b1b7210 */ /* 0x000fc60007f3e0ff */
[----:B------:R-:W-:Y:S01]  /*02f0*/  IMAD.X R25, RZ, RZ, R4, P0 ;  /* 0x000000ffff197224 */ /* 0x000fe200000e0604 */
[----:B------:R-:W-:Y:S01]  /*0300*/  LOP3.LUT R4, R24, R27, RZ, 0xfc, !PT ;  /* 0x0000001b18047212 */ /* 0x000fe200078efcff */
[----:B------:R-:W-:-:S03]  /*0310*/  IMAD.X R0, RZ, RZ, R6, P1 ;  /* 0x000000ffff007224 */ /* 0x000fc600008e0606 */
[----:B------:R-:W-:Y:S02]  /*0320*/  ISETP.GE.U32.AND P0, PT, R4, 0x80000, PT ;  /* 0x000800000400780c */ /* 0x000fe40003f06070 */
[----:B------:R-:W-:-:S04]  /*0330*/  LOP3.LUT R4, R25, R0, RZ, 0xfc, !PT ;  /* 0x0000000019047212 */ /* 0x000fc800078efcff */
[----:B------:R-:W-:-:S13]  /*0340*/  ISETP.GE.U32.AND.EX P0, PT, R4, RZ, PT, P0 ;  /* 0x000000ff0400720c */ /* 0x000fda0003f06100 */
[----:B------:R-:W-:Y:S05]  /*0350*/  @!P0 BRA `(.L_x_0) ;  /* 0x0000000000408947 */ /* 0x000fea0003800000 */
[----:B------:R-:W-:Y:S01]  /*0360*/  MOV R28, 0x0 ;  /* 0x00000000001c7802 */ /* 0x000fe20000000f00 */
[----:B------:R-:W-:Y:S01]  /*0370*/  ULDC.64 UR6, c[0x4][0x18] ;  /* 0x0100060000067ab9 */ /* 0x000fe20000000a00 */
[----:B------:R-:W-:Y:S01]  /*0380*/  ULDC.64 UR8, c[0x4][0x8] ;  /* 0x0100020000087ab9 */ /* 0x000fe20000000a00 */
[----:B------:R-:W-:Y:S01]  /*0390*/  MOV R4, UR6 ;  /* 0x0000000600047c02 */ /* 0x000fe20008000f00 */
[----:B------:R-:W-:Y:S01]  /*03a0*/  IMAD.U32 R5, RZ, RZ, UR7 ;  /* 0x00000007ff057e24 */ /* 0x000fe2000f8e00ff */
[----:B------:R-:W-:Y:S01]  /*03b0*/  ULDC.64 UR6, c[0x4][0x10] ;  /* 0x0100040000067ab9 */ /* 0x000fe20000000a00 */
[----:B------:R-:W0:Y:S01]  /*03c0*/  LDC.64 R28, c[0x4][R28] ;  /* 0x010000001c1c7b82 */ /* 0x000e220000000a00 */
[----:B------:R-:W-:Y:S01]  /*03d0*/  HFMA2.MMA R13, -RZ, RZ, 0, 0 ;  /* 0x00000000ff0d7435 */ /* 0x000fe200000001ff */
[----:B------:R-:W-:Y:S01]  /*03e0*/  IMAD.U32 R6, RZ, RZ, UR6 ;  /* 0x00000006ff067e24 */ /* 0x000fe2000f8e00ff */
[----:B------:R-:W-:Y:S01]  /*03f0*/  MOV R10, UR8 ;  /* 0x00000008000a7c02 */ /* 0x000fe20008000f00 */
[----:B------:R-:W-:-:S08]  /*0400*/  IMAD.U32 R7, RZ, RZ, UR7 ;  /* 0x00000007ff077e24 */ /* 0x000fd0000f8e00ff */
[----:B------:R-:W-:Y:S01]  /*0410*/  LEPC R20, `(.L_x_0) ;  /* 0x000000004014794e */ /* 0x000fe20000000000 */
[----:B------:R-:W-:Y:S02]  /*0420*/  IMAD.U32 R11, RZ, RZ, UR9 ;  /* 0x00000009ff0b7e24 */ /* 0x000fe4000f8e00ff */
[----:B------:R-:W-:Y:S02]  /*0430*/  IMAD.MOV.U32 R8, RZ, RZ, 0x28 ;  /* 0x00000028ff087424 */ /* 0x000fe400078e00ff */
[----:B------:R-:W-:-:S07]  /*0440*/  IMAD.MOV.U32 R12, RZ, RZ, 0x1 ;  /* 0x00000001ff0c7424 */ /* 0x000fce00078e00ff */
[----:B0----5:R-:W-:Y:S05]  /*0450*/  CALL.ABS.NOINC R28 ;  /* 0x000000001c007343 */ /* 0x021fea0003c00000 */
.L_x_0:
[----:B-----5:R-:W-:Y:S01]  /*0460*/  FADD R17, R17, 9.9999997473787516356e-06 ;  /* 0x3727c5ac11117421 */ /* 0x020fe20000000000 */
[----:B------:R-:W0:Y:S01]  /*0470*/  S2R R11, SR_CgaCtaId ;  /* 0x00000000000b7919 */ /* 0x000e220000008800 */
[----:B------:R-:W-:Y:S02]  /*0480*/  IMAD.MOV.U32 R7, RZ, RZ, 0x3e800000 ;  /* 0x3e800000ff077424 */ /* 0x000fe400078e00ff */
[--C-:B------:R-:W-:Y:S01]  /*0490*/  FADD R3, R3, R19.reuse ;  /* 0x0000001303037221 */ /* 0x100fe20000000000 */
[----:B------:R-:W1:Y:S01]  /*04a0*/  MUFU.SQRT R4, R17 ;  /* 0x0000001100047308 */ /* 0x000e620000002000 */
[----:B------:R-:W-:Y:S05]  /*04b0*/  WARPSYNC.ALL ;  /* 0x0000000000007948 */ /* 0x000fea0003800000 */
[----:B------:R-:W-:Y:S01]  /*04c0*/  BAR.SYNC.DEFER_BLOCKING 0x0 ;  /* 0x0000000000007b1d */ /* 0x000fe20000010000 */
[----:B------:R-:W-:Y:S01]  /*04d0*/  FADD R2, R2, R19 ;  /* 0x0000001302027221 */ /* 0x000fe20000000000 */
[----:B------:R-:W-:Y:S01]  /*04e0*/  FADD R5, -R18, R3 ;  /* 0x0000000312057221 */ /* 0x000fe20000000100 */
[----:B------:R-:W-:-:S02]  /*04f0*/  MOV R8, 0x400 ;  /* 0x0000040000087802 */ /* 0x000fc40000000f00 */
[----:B------:R-:W-:Y:S01]  /*0500*/  FADD R18, -R18, R2 ;  /* 0x0000000212127221 */ /* 0x000fe20000000100 */
[----:B------:R-:W-:Y:S01]  /*0510*/  ULDC.64 UR6, c[0x0][0x248] ;  /* 0x0000920000067ab9 */ /* 0x000fe20000000a00 */
[----:B------:R-:W-:Y:S02]  /*0520*/  LOP3.LUT R23, R23, 0xff, RZ, 0xc0, !PT ;  /* 0x000000ff17177812 */ /* 0x000fe400078ec0ff */
[C---:B-1----:R-:W-:Y:S02]  /*0530*/  FSETP.GT.AND P0, PT, R4.reuse, 8.50705917302346158658e+37, PT ;  /* 0x7e8000000400780b */ /* 0x042fe40003f04000 */
[C---:B------:R-:W-:Y:S02]  /*0540*/  FSETP.GEU.AND P1, PT, R4.reuse, 1.175494350822287508e-38, PT ;  /* 0x008000000400780b */ /* 0x040fe40003f2e000 */
[----:B------:R-:W-:Y:S01]  /*0550*/  FSEL R7, R7, 1, P0 ;  /* 0x3f80000007077808 */ /* 0x000fe20000000000 */
[----:B------:R-:W-:Y:S08]  /*0560*/  STG.E.64 desc[UR4][R14.64], R2 ;  /* 0x000000020e007986 */ /* 0x000ff0000c101b04 */
[----:B------:R-:W-:Y:S01]  /*0570*/  @P0 FMUL R4, R4, 0.25 ;  /* 0x3e80000004040820 */ /* 0x000fe20000400000 */
[----:B0-----:R-:W-:Y:S01]  /*0580*/  PRMT R8, R11, 0x654, R8 ;  /* 0x000006540b087816 */ /* 0x001fe20000000008 */
[----:B------:R-:W-:-:S02]  /*0590*/  @!P1 FMUL R7, R7, 16777216 ;  /* 0x4b80000007079820 */ /* 0x000fc40000400000 */
[----:B------:R-:W-:Y:S02]  /*05a0*/  @!P1 FMUL R4, R4, 16777216 ;  /* 0x4b80000004049820 */ /* 0x000fe40000400000 */
[C---:B------:R-:W-:Y:S02]  /*05b0*/  IMAD R11, R22.reuse, 0x8, R8 ;  /* 0x00000008160b7824 */ /* 0x040fe400078e0208 */
[----:B------:R0:W1:Y:S02]  /*05c0*/  MUFU.RCP R6, R4 ;  /* 0x0000000400067308 */ /* 0x0000640000001000 */
[----:B------:R-:W-:Y:S01]  /*05d0*/  IMAD R22, R22, -0x4, R11 ;  /* 0xfffffffc16167824 */ /* 0x000fe200078e020b */
[----:B0-----:R-:W-:-:S04]  /*05e0*/  LEA R4, P0, R24, UR6, 0x2 ;  /* 0x0000000618047c11 */ /* 0x001fc8000f8010ff */
[----:B------:R-:W-:Y:S01]  /*05f0*/  LEA.HI.X R25, R24, UR7, R25, 0x2, P0 ;  /* 0x0000000718197c11 */ /* 0x000fe200080f1419 */
[----:B-1----:R-:W-:Y:S01]  /*0600*/  FMUL R6, R6, R7 ;  /* 0x0000000706067220 */ /* 0x002fe20000400000 */
[----:B------:R-:W-:-:S03]  /*0610*/  LEA R10, P0, R27, UR6, 0x2 ;  /* 0x000000061b0a7c11 */ /* 0x000fc6000f8010ff */
[-C--:B------:R-:W-:Y:S01]  /*0620*/  FMUL R18, R18, R6.reuse ;  /* 0x0000000612127220 */ /* 0x080fe20000400000 */
[----:B------:R-:W-:Y:S01]  /*0630*/  FMUL R6, R5, R6 ;  /* 0x0000000605067220 */ /* 0x000fe20000400000 */
[----:B------:R-:W-:Y:S01]  /*0640*/  LEA.HI.X R7, R27, UR7, R0, 0x2, P0 ;  /* 0x000000071b077c11 */ /* 0x000fe200080f1400 */
[C---:B------:R-:W-:Y:S02]  /*0650*/  IMAD R0, R23.reuse, 0x8, R8 ;  /* 0x0000000817007824 */ /* 0x040fe400078e0208 */
[C-C-:B------:R-:W-:Y:S01]  /*0660*/  FFMA R18, R16.reuse, R18, R9.reuse ;  /* 0x0000001210127223 */ /* 0x140fe20000000009 */
[----:B------:R-:W-:Y:S01]  /*0670*/  FFMA R9, R16, R6, R9 ;  /* 0x0000000610097223 */ /* 0x000fe20000000009 */
[----:B------:R-:W-:Y:S01]  /*0680*/  MOV R5, R25 ;  /* 0x0000001900057202 */ /* 0x000fe20000000f00 */
[----:B------:R-:W-:Y:S02]  /*0690*/  IMAD.MOV.U32 R6, RZ, RZ, R10 ;  /* 0x000000ffff067224 */ /* 0x000fe400078e000a */
[C---:B------:R-:W-:Y:S01]  /*06a0*/  FSETP.GEU.AND P0, PT, R18.reuse, RZ, PT ;  /* 0x000000ff1200720b */ /* 0x040fe20003f0e000 */
[----:B------:R-:W-:Y:S01]  /*06b0*/  IMAD R23, R23, -0x4, R0 ;  /* 0xfffffffc17177824 */ /* 0x000fe200078e0200 */
[----:B------:R-:W-:Y:S01]  /*06c0*/  FSETP.GEU.AND P1, PT, R9, RZ, PT ;  /* 0x000000ff0900720b */ /* 0x000fe20003f2e000 */
[----:B------:R-:W-:Y:S01]  /*06d0*/  STS.128 [R11], R4 ;  /* 0x000000040b007388 */ /* 0x000fe20000000c00 */
[----:B------:R-:W-:-:S02]  /*06e0*/  FSEL R18, R18, RZ, P0 ;  /* 0x000000ff12127208 */ /* 0x000fc40000000000 */
[----:B------:R-:W-:Y:S01]  /*06f0*/  FSEL R19, R9, RZ, P1 ;  /* 0x000000ff09137208 */ /* 0x000fe20000800000 */
[----:B------:R-:W-:Y:S06]  /*0700*/  BAR.SYNC.DEFER_BLOCKING 0x0 ;  /* 0x0000000000007b1d */ /* 0x000fec0000010000 */
[----:B------:R-:W-:Y:S04]  /*0710*/  LDS.64 R2, [R0] ;  /* 0x0000000000027984 */ /* 0x000fe80000000a00 */
[----:B------:R-:W-:Y:S01]  /*0720*/  LDS.64 R8, [R0+0x800] ;  /* 0x0008000000087984 */ /* 0x000fe20000000a00 */
[----:B------:R-:W-:Y:S06]  /*0730*/  BAR.SYNC.DEFER_BLOCKING 0x0 ;  /* 0x0000000000007b1d */ /* 0x000fec0000010000 */
[----:B------:R-:W-:Y:S02]  /*0740*/  STS.64 [R22], R18 ;  /* 0x0000001216007388 */ /* 0x000fe40000000a00 */
[----:B------:R-:W-:Y:S06]  /*0750*/  BAR.SYNC.DEFER_BLOCKING 0x0 ;  /* 0x0000000000007b1d */ /* 0x000fec0000010000 */
[----:B------:R-:W0:Y:S04]  /*0760*/  LDS R13, [R23] ;  /* 0x00000000170d7984 */ /* 0x000e280000000800 */
[----:B------:R-:W1:Y:S04]  /*0770*/  LDS R5, [R23+0x400] ;  /* 0x0004000017057984 */ /* 0x000e680000000800 */
[----:B0-----:R-:W-:Y:S04]  /*0780*/  STG.E desc[UR4][R2.64], R13 ;  /* 0x0000000d02007986 */ /* 0x001fe8000c101904 */
[----:B-1----:R-:W-:Y:S01]  /*0790*/  STG.E desc[UR4][R8.64], R5 ;  /* 0x0000000508007986 */ /* 0x002fe2000c101904 */
[----:B------:R-:W-:Y:S05]  /*07a0*/  EXIT ;  /* 0x000000000000794d */ /* 0x000fea0003800000 */
.L_x_1:
[----:B------:R-:W-:-:S00]  /*07b0*/  BRA `(.L_x_1) ;  /* 0xfffffffc00fc7947 */ /* 0x000fc0000383ffff */
[----:B------:R-:W-:-:S00]  /*07c0*/  NOP ;  /* 0x0000000000007918 */ /* 0x000fc00000000000 */
        /* <DEDUP_REMOVED lines=11> */
.L_x_2:


//--------------------- .nv.global.init           --------------------------
	.section	.nv.global.init,"aw",@progbits
.nv.global.init:
	.type		assertFunc_0,@object
	.size		assertFunc_0,(_$_str - assertFunc_0)
assertFunc_0:
        /*0000*/ 	.byte	0x75, 0x6e, 0x6b, 0x6e, 0x6f, 0x77, 0x6e, 0x00
	.type		_$_str,@object
	.size		_$_str,(_$_str_$_2 - _$_str)
_$_str:
        /*0008*/ 	.byte	0x5f, 0x5f, 0x43, 0x55, 0x44, 0x41, 0x5f, 0x46, 0x54, 0x5a, 0x00
	.type		_$_str_$_2,@object
	.size		_$_str_$_2,(assertMessage_0 - _$_str_$_2)
_$_str_$_2:
        /*0013*/ 	.byte	0x5f, 0x5f, 0x43, 0x55, 0x44, 0x41, 0x5f, 0x50, 0x52, 0x45, 0x43, 0x5f, 0x53, 0x51, 0x52, 0x54
        /*0023*/ 	.byte	0x00
	.type		assertMessage_0,@object
	.size		assertMessage_0,(assertFile_0 - assertMessage_0)
assertMessage_0:
        /*0024*/ 	.byte	0x69, 0x6e, 0x64, 0x65, 0x78, 0x20, 0x6f, 0x75, 0x74, 0x20, 0x6f, 0x66, 0x20, 0x62, 0x6f, 0x75
        /*0034*/ 	.byte	0x6e, 0x64, 0x73, 0x3a, 0x20, 0x30, 0x20, 0x3c, 0x3d, 0x20, 0x74, 0x6d, 0x70, 0x39, 0x20, 0x3c
        /*0044*/ 	.byte	0x20, 0x35, 0x32, 0x34, 0x32, 0x38, 0x38, 0x00
	.type		assertFile_0,@object
	.size		assertFile_0,(.L_1 - assertFile_0)
assertFile_0:
        /*004c*/ 	.byte	0x69, 0x6e, 0x64, 0x75, 0x63, 0x74, 0x6f, 0x72, 0x5f, 0x63, 0x61, 0x63, 0x68, 0x65, 0x2f, 0x65
        /*005c*/ 	.byte	0x36, 0x2f, 0x63, 0x65, 0x36, 0x6f, 0x6e, 0x65, 0x66, 0x78, 0x64, 0x77, 0x77, 0x76, 0x36, 0x61
        /*006c*/ 	.byte	0x75, 0x74, 0x32, 0x68, 0x36, 0x66, 0x6c, 0x35, 0x7a, 0x71, 0x68, 0x72, 0x65, 0x78, 0x79, 0x71
        /*007c*/ 	.byte	0x35, 0x35, 0x62, 0x78, 0x6c, 0x71, 0x6c, 0x70, 0x67, 0x32, 0x37, 0x77, 0x74, 0x7a, 0x78, 0x73
        /*008c*/ 	.byte	0x33, 0x68, 0x61, 0x37, 0x6a, 0x78, 0x2e, 0x70, 0x79, 0x00
.L_1:


//--------------------- .nv.shared.triton_poi_fused_convolution_max_unpool2d_16 --------------------------
	.section	.nv.shared.triton_poi_fused_convolution_max_unpool2d_16,"aw",@nobits
	.sectionflags	@""
	.align	16
	.zero		1024


//--------------------- .nv.constant0.triton_poi_fused_convolution_max_unpool2d_16 --------------------------
	.section	.nv.constant0.triton_poi_fused_convolution_max_unpool2d_16,"a",@progbits
	.sectionflags	@""
	.align	4
.nv.constant0.triton_poi_fused_convolution_max_unpool2d_16:
	.zero		596


//--------------------- SYMBOLS --------------------------

	.type		__assertfail,@function
